	.headerflags	@"EF_CUDA_TEXMODE_UNIFIED EF_CUDA_64BIT_ADDRESS EF_CUDA_SM89 EF_CUDA_VIRTUAL_SM(EF_CUDA_SM89)"
	.elftype	@"ET_EXEC"


//--------------------- .nv.info                  --------------------------
	.section	.nv.info,"",@"SHT_CUDA_INFO"
	.align	4


	//----- nvinfo : EIATTR_REGCOUNT
	.align		4
        /*0000*/ 	.byte	0x04, 0x2f
        /*0002*/ 	.short	(.L_1 - .L_0)
	.align		4
.L_0:
        /*0004*/ 	.word	index@(triton__0d1d2d3d4d5d6de7de)
        /*0008*/ 	.word	0x0000002b


	//----- nvinfo : EIATTR_MAX_STACK_SIZE
	.align		4
.L_1:
        /*000c*/ 	.byte	0x04, 0x23
        /*000e*/ 	.short	(.L_3 - .L_2)
	.align		4
.L_2:
        /*0010*/ 	.word	index@(triton__0d1d2d3d4d5d6de7de)
        /*0014*/ 	.word	0x00000000


	//----- nvinfo : EIATTR_MIN_STACK_SIZE
	.align		4
.L_3:
        /*0018*/ 	.byte	0x04, 0x12
        /*001a*/ 	.short	(.L_5 - .L_4)
	.align		4
.L_4:
        /*001c*/ 	.word	index@(triton__0d1d2d3d4d5d6de7de)
        /*0020*/ 	.word	0x00000000


	//----- nvinfo : EIATTR_FRAME_SIZE
	.align		4
.L_5:
        /*0024*/ 	.byte	0x04, 0x11
        /*0026*/ 	.short	(.L_7 - .L_6)
	.align		4
.L_6:
        /*0028*/ 	.word	index@(triton__0d1d2d3d4d5d6de7de)
        /*002c*/ 	.word	0x00000000
.L_7:


//--------------------- .nv.info.triton__0d1d2d3d4d5d6de7de --------------------------
	.section	.nv.info.triton__0d1d2d3d4d5d6de7de,"",@"SHT_CUDA_INFO"
	.align	4


	//----- nvinfo : EIATTR_CUDA_API_VERSION
	.align		4
        /*0000*/ 	.byte	0x04, 0x37
        /*0002*/ 	.short	(.L_9 - .L_8)
.L_8:
        /*0004*/ 	.word	0x0000007b


	//----- nvinfo : EIATTR_PARAM_CBANK
	.align		4
.L_9:
        /*0008*/ 	.byte	0x04, 0x0a
        /*000a*/ 	.short	(.L_11 - .L_10)
	.align		4
.L_10:
        /*000c*/ 	.word	index@(.nv.constant0.triton__0d1d2d3d4d5d6de7de)
        /*0010*/ 	.short	0x0160
        /*0012*/ 	.short	0x0038


	//----- nvinfo : EIATTR_CBANK_PARAM_SIZE
	.align		4
.L_11:
        /*0014*/ 	.byte	0x03, 0x19
        /*0016*/ 	.short	0x0038


	//----- nvinfo : EIATTR_KPARAM_INFO
	.align		4
        /*0018*/ 	.byte	0x04, 0x17
        /*001a*/ 	.short	(.L_13 - .L_12)
.L_12:
        /*001c*/ 	.word	0x00000000
        /*0020*/ 	.short	0x0007
        /*0022*/ 	.short	0x0034
        /*0024*/ 	.byte	0x00, 0xf0, 0x11, 0x00


	//----- nvinfo : EIATTR_KPARAM_INFO
	.align		4
.L_13:
        /*0028*/ 	.byte	0x04, 0x17
        /*002a*/ 	.short	(.L_15 - .L_14)
.L_14:
        /*002c*/ 	.word	0x00000000
        /*0030*/ 	.short	0x0006
        /*0032*/ 	.short	0x0030
        /*0034*/ 	.byte	0x00, 0xf0, 0x11, 0x00


	//----- nvinfo : EIATTR_KPARAM_INFO
	.align		4
.L_15:
        /*0038*/ 	.byte	0x04, 0x17
        /*003a*/ 	.short	(.L_17 - .L_16)
.L_16:
        /*003c*/ 	.word	0x00000000
        /*0040*/ 	.short	0x0005
        /*0042*/ 	.short	0x0028
        /*0044*/ 	.byte	0x00, 0xf0, 0x21, 0x00


	//----- nvinfo : EIATTR_KPARAM_INFO
	.align		4
.L_17:
        /*0048*/ 	.byte	0x04, 0x17
        /*004a*/ 	.short	(.L_19 - .L_18)
.L_18:
        /*004c*/ 	.word	0x00000000
        /*0050*/ 	.short	0x0004
        /*0052*/ 	.short	0x0020
        /*0054*/ 	.byte	0x00, 0xf0, 0x21, 0x00


	//----- nvinfo : EIATTR_KPARAM_INFO
	.align		4
.L_19:
        /*0058*/ 	.byte	0x04, 0x17
        /*005a*/ 	.short	(.L_21 - .L_20)
.L_20:
        /*005c*/ 	.word	0x00000000
        /*0060*/ 	.short	0x0003
        /*0062*/ 	.short	0x0018
        /*0064*/ 	.byte	0x00, 0xf0, 0x21, 0x00


	//----- nvinfo : EIATTR_KPARAM_INFO
	.align		4
.L_21:
        /*0068*/ 	.byte	0x04, 0x17
        /*006a*/ 	.short	(.L_23 - .L_22)
.L_22:
        /*006c*/ 	.word	0x00000000
        /*0070*/ 	.short	0x0002
        /*0072*/ 	.short	0x0010
        /*0074*/ 	.byte	0x00, 0xf0, 0x21, 0x00


	//----- nvinfo : EIATTR_KPARAM_INFO
	.align		4
.L_23:
        /*0078*/ 	.byte	0x04, 0x17
        /*007a*/ 	.short	(.L_25 - .L_24)
.L_24:
        /*007c*/ 	.word	0x00000000
        /*0080*/ 	.short	0x0001
        /*0082*/ 	.short	0x0008
        /*0084*/ 	.byte	0x00, 0xf0, 0x21, 0x00


	//----- nvinfo : EIATTR_KPARAM_INFO
	.align		4
.L_25:
        /*0088*/ 	.byte	0x04, 0x17
        /*008a*/ 	.short	(.L_27 - .L_26)
.L_26:
        /*008c*/ 	.word	0x00000000
        /*0090*/ 	.short	0x0000
        /*0092*/ 	.short	0x0000
        /*0094*/ 	.byte	0x00, 0xf0, 0x21, 0x00


	//----- nvinfo : EIATTR_MAXREG_COUNT
	.align		4
.L_27:
        /*0098*/ 	.byte	0x03, 0x1b
        /*009a*/ 	.short	0x00ff


	//----- nvinfo : EIATTR_EXIT_INSTR_OFFSETS
	.align		4
        /*009c*/ 	.byte	0x04, 0x1c
        /*009e*/ 	.short	(.L_29 - .L_28)


	//   ....[0]....
.L_28:
        /*00a0*/ 	.word	0x00001600


	//   ....[1]....
        /*00a4*/ 	.word	0x00001620


	//----- nvinfo : EIATTR_MAX_THREADS
	.align		4
.L_29:
        /*00a8*/ 	.byte	0x04, 0x05
        /*00aa*/ 	.short	(.L_31 - .L_30)
.L_30:
        /*00ac*/ 	.word	0x00000080
        /*00b0*/ 	.word	0x00000001
        /*00b4*/ 	.word	0x00000001
.L_31:


//--------------------- .nv.rel.action            --------------------------
	.section	.nv.rel.action,"",@"SHT_CUDA_RELOCINFO"
	.align	8
	.sectionentsize	8
        /*0000*/ 	.byte	0x73, 0x00, 0x00, 0x00, 0x00, 0x00, 0x00, 0x00, 0x00, 0x00, 0x00, 0x11, 0x25, 0x00, 0x05, 0x36


//--------------------- .nv.constant0.triton__0d1d2d3d4d5d6de7de --------------------------
	.section	.nv.constant0.triton__0d1d2d3d4d5d6de7de,"a",@progbits
	.align	4
.nv.constant0.triton__0d1d2d3d4d5d6de7de:
	.zero		408


//--------------------- .text.triton__0d1d2d3d4d5d6de7de --------------------------
	.section	.text.triton__0d1d2d3d4d5d6de7de,"ax",@progbits
	.sectionflags	@"SHF_BARRIERS=1"
	.sectioninfo	@"SHI_REGISTERS=43"
	.align	128
        .global         triton__0d1d2d3d4d5d6de7de
        .type           triton__0d1d2d3d4d5d6de7de,@function
        .size           triton__0d1d2d3d4d5d6de7de,(.L_x_1 - triton__0d1d2d3d4d5d6de7de)
        .other          triton__0d1d2d3d4d5d6de7de,@"STO_CUDA_ENTRY STV_DEFAULT"
triton__0d1d2d3d4d5d6de7de:
.text.triton__0d1d2d3d4d5d6de7de:
[----:B------:R-:W-:-:S02]  /*0000*/  IMAD.MOV.U32 R1, RZ, RZ, c[0x0][0x28] ;  /* 0x00000a00ff017624 */ /* 0x000fc400078e00ff */
[----:B------:R-:W0:Y:S01]  /*0010*/  S2R R38, SR_TID.X ;  /* 0x0000000000267919 */ /* 0x000e220000002100 */
[----:B------:R-:W-:Y:S01]  /*0020*/  IMAD.MOV.U32 R25, RZ, RZ, 0x2 ;  /* 0x00000002ff197424 */ /* 0x000fe200078e00ff */
[----:B------:R-:W-:Y:S01]  /*0030*/  ULDC.64 UR4, c[0x0][0x118] ;  /* 0x0000460000047ab9 */ /* 0x000fe20000000a00 */
[----:B------:R-:W-:Y:S01]  /*0040*/  IMAD.MOV.U32 R35, RZ, RZ, 0x4 ;  /* 0x00000004ff237424 */ /* 0x000fe200078e00ff */
[----:B------:R-:W1:Y:S04]  /*0050*/  S2R R36, SR_CTAID.Y ;  /* 0x0000000000247919 */ /* 0x000e680000002600 */
[----:B------:R-:W2:Y:S01]  /*0060*/  S2R R37, SR_CTAID.X ;  /* 0x0000000000257919 */ /* 0x000ea20000002500 */
[----:B0-----:R-:W-:Y:S01]  /*0070*/  SHF.R.U32.HI R29, RZ, 0x5, R38 ;  /* 0x00000005ff1d7819 */ /* 0x001fe20000011626 */
[----:B------:R-:W-:-:S02]  /*0080*/  IMAD.SHL.U32 R2, R38, 0x8, RZ ;  /* 0x0000000826027824 */ /* 0x000fc400078e00ff */
[----:B-1----:R-:W-:Y:S01]  /*0090*/  IMAD.SHL.U32 R40, R36, 0x4, RZ ;  /* 0x0000000424287824 */ /* 0x002fe200078e00ff */
[----:B------:R-:W-:Y:S02]  /*00a0*/  SGXT.U32 R29, R29, 0x2 ;  /* 0x000000021d1d781a */ /* 0x000fe40000000000 */
[----:B------:R-:W-:Y:S02]  /*00b0*/  LOP3.LUT R2, R2, 0xf8, RZ, 0xc0, !PT ;  /* 0x000000f802027812 */ /* 0x000fe400078ec0ff */
[----:B------:R-:W-:-:S04]  /*00c0*/  LOP3.LUT R3, R40, R29, RZ, 0xfc, !PT ;  /* 0x0000001d28037212 */ /* 0x000fc800078efcff */
[----:B------:R-:W-:-:S04]  /*00d0*/  SHF.R.S32.HI R0, RZ, 0x1f, R3 ;  /* 0x0000001fff007819 */ /* 0x000fc80000011403 */
[----:B------:R-:W-:-:S04]  /*00e0*/  LEA.HI R8, R0, R3, RZ, 0xb ;  /* 0x0000000300087211 */ /* 0x000fc800078f58ff */
[----:B------:R-:W-:Y:S02]  /*00f0*/  SHF.R.S32.HI R28, RZ, 0xb, R8 ;  /* 0x0000000bff1c7819 */ /* 0x000fe40000011408 */
[----:B------:R-:W-:Y:S02]  /*0100*/  LOP3.LUT R8, R8, 0xfff800, RZ, 0xc0, !PT ;  /* 0x00fff80008087812 */ /* 0x000fe400078ec0ff */
[----:B------:R-:W-:-:S03]  /*0110*/  LEA.HI R4, R28, R28, RZ, 0x2 ;  /* 0x0000001c1c047211 */ /* 0x000fc600078f10ff */
[C---:B------:R-:W-:Y:S01]  /*0120*/  IMAD.IADD R9, R3.reuse, 0x1, -R8 ;  /* 0x0000000103097824 */ /* 0x040fe200078e0a08 */
[----:B------:R-:W-:Y:S02]  /*0130*/  LOP3.LUT R5, R4, 0xfffffffc, RZ, 0xc0, !PT ;  /* 0xfffffffc04057812 */ /* 0x000fe400078ec0ff */
[----:B------:R-:W-:Y:S02]  /*0140*/  LEA.HI R4, R0, R3, RZ, 0xd ;  /* 0x0000000300047211 */ /* 0x000fe400078f68ff */
[----:B--2---:R-:W-:Y:S01]  /*0150*/  PRMT R0, R2, 0x6540, R37 ;  /* 0x0000654002007816 */ /* 0x004fe20000000025 */
[----:B------:R-:W-:Y:S01]  /*0160*/  IMAD.IADD R28, R28, 0x1, -R5 ;  /* 0x000000011c1c7824 */ /* 0x000fe200078e0a05 */
[C---:B------:R-:W-:Y:S01]  /*0170*/  LOP3.LUT R6, R4.reuse, 0xffe000, RZ, 0xc0, !PT ;  /* 0x00ffe00004067812 */ /* 0x040fe200078ec0ff */
[----:B------:R-:W-:Y:S02]  /*0180*/  IMAD.SHL.U32 R31, R4, 0x80, RZ ;  /* 0x00000080041f7824 */ /* 0x000fe400078e00ff */
[----:B------:R-:W-:Y:S01]  /*0190*/  CS2R R4, SRZ ;  /* 0x0000000000047805 */ /* 0x000fe2000001ff00 */
[----:B------:R-:W-:Y:S01]  /*01a0*/  ISETP.GE.AND P1, PT, R28, 0x2, PT ;  /* 0x000000021c00780c */ /* 0x000fe20003f26270 */
[----:B------:R-:W-:Y:S01]  /*01b0*/  IMAD.IADD R6, R3, 0x1, -R6 ;  /* 0x0000000103067824 */ /* 0x000fe200078e0a06 */
[----:B------:R-:W-:-:S02]  /*01c0*/  LOP3.LUT R31, R31, 0xfff00000, RZ, 0xc0, !PT ;  /* 0xfff000001f1f7812 */ /* 0x000fc400078ec0ff */
[----:B------:R-:W-:-:S03]  /*01d0*/  ISETP.GT.AND P3, PT, R0, 0x7f, !P1 ;  /* 0x0000007f0000780c */ /* 0x000fc60004f64270 */
[----:B------:R-:W-:Y:S01]  /*01e0*/  IMAD R39, R6, 0x100, R31 ;  /* 0x0000010006277824 */ /* 0x000fe200078e021f */
[----:B------:R-:W-:Y:S01]  /*01f0*/  ISETP.LT.AND P4, PT, R0, 0x100, P3 ;  /* 0x000001000000780c */ /* 0x000fe20001f81270 */
[----:B------:R-:W-:-:S03]  /*0200*/  CS2R R6, SRZ ;  /* 0x0000000000067805 */ /* 0x000fc6000001ff00 */
[--C-:B------:R-:W-:Y:S01]  /*0210*/  IADD3 R16, R39, -0x80, R0.reuse ;  /* 0xffffff8027107810 */ /* 0x100fe20007ffe000 */
[----:B------:R-:W-:-:S04]  /*0220*/  IMAD R30, R9, 0x100, R0 ;  /* 0x00000100091e7824 */ /* 0x000fc800078e0200 */
[----:B------:R-:W-:Y:S01]  /*0230*/  IMAD.WIDE R16, R16, R25, c[0x0][0x160] ;  /* 0x0000580010107625 */ /* 0x000fe200078e0219 */
[----:B------:R-:W-:Y:S01]  /*0240*/  IADD3 R22, R30, -0x80, RZ ;  /* 0xffffff801e167810 */ /* 0x000fe20007ffe0ff */
[----:B------:R-:W-:-:S03]  /*0250*/  CS2R R8, SRZ ;  /* 0x0000000000087805 */ /* 0x000fc6000001ff00 */
[----:B------:R0:W2:Y:S01]  /*0260*/  @P4 LDG.E.EL.128 R4, [R16.64] ;  /* 0x0000000410044981 */ /* 0x0000a2000c2e1d00 */
[----:B------:R-:W-:Y:S01]  /*0270*/  ISETP.LT.AND P2, PT, R0, 0x100, !P1 ;  /* 0x000001000000780c */ /* 0x000fe20004f41270 */
[----:B------:R-:W-:Y:S01]  /*0280*/  CS2R R10, SRZ ;  /* 0x00000000000a7805 */ /* 0x000fe2000001ff00 */
[----:B------:R-:W-:Y:S01]  /*0290*/  IMAD.WIDE R22, R22, R35, c[0x0][0x170] ;  /* 0x00005c0016167625 */ /* 0x000fe200078e0223 */
[----:B------:R-:W-:Y:S01]  /*02a0*/  CS2R R12, SRZ ;  /* 0x00000000000c7805 */ /* 0x000fe2000001ff00 */
[----:B------:R-:W-:Y:S02]  /*02b0*/  CS2R R14, SRZ ;  /* 0x00000000000e7805 */ /* 0x000fe4000001ff00 */
[----:B------:R-:W-:Y:S01]  /*02c0*/  IMAD.IADD R24, R0, 0x1, R39 ;  /* 0x0000000100187824 */ /* 0x000fe200078e0227 */
[----:B------:R1:W3:Y:S03]  /*02d0*/  @P4 LDG.E.EL.128 R8, [R22.64] ;  /* 0x0000000416084981 */ /* 0x0002e6000c2e1d00 */
[----:B------:R-:W-:Y:S01]  /*02e0*/  IMAD.WIDE R24, R24, R25, c[0x0][0x160] ;  /* 0x0000580018187625 */ /* 0x000fe200078e0219 */
[----:B0-----:R-:W-:Y:S01]  /*02f0*/  CS2R R16, SRZ ;  /* 0x0000000000107805 */ /* 0x001fe2000001ff00 */
[----:B------:R-:W-:-:S02]  /*0300*/  CS2R R18, SRZ ;  /* 0x0000000000127805 */ /* 0x000fc4000001ff00 */
[----:B------:R-:W-:Y:S01]  /*0310*/  IMAD.WIDE R20, R30, R35, c[0x0][0x168] ;  /* 0x00005a001e147625 */ /* 0x000fe200078e0223 */
[----:B------:R0:W4:Y:S04]  /*0320*/  @P2 LDG.E.EL.128 R12, [R24.64] ;  /* 0x00000004180c2981 */ /* 0x000128000c2e1d00 */
[----:B------:R-:W5:Y:S01]  /*0330*/  @P2 LDG.E.EL.128 R16, [R20.64] ;  /* 0x0000000414102981 */ /* 0x000f62000c2e1d00 */
[----:B--2---:R-:W-:Y:S02]  /*0340*/  SEL R26, R4, RZ, P4 ;  /* 0x000000ff041a7207 */ /* 0x004fe40002000000 */
[----:B------:R-:W-:-:S03]  /*0350*/  SEL R5, R5, RZ, P4 ;  /* 0x000000ff05057207 */ /* 0x000fc60002000000 */
[----:B------:R-:W-:Y:S02]  /*0360*/  IMAD.U32 R4, R26, 0x10000, RZ ;  /* 0x000100001a047824 */ /* 0x000fe400078e00ff */
[----:B-1----:R-:W-:Y:S01]  /*0370*/  IMAD.U32 R22, R5, 0x10000, RZ ;  /* 0x0001000005167824 */ /* 0x002fe200078e00ff */
[----:B---3--:R-:W-:Y:S02]  /*0380*/  SEL R23, R8, RZ, P4 ;  /* 0x000000ff08177207 */ /* 0x008fe40002000000 */
[----:B0-----:R-:W-:Y:S02]  /*0390*/  SEL R25, R10, RZ, P4 ;  /* 0x000000ff0a197207 */ /* 0x001fe40002000000 */
[----:B------:R-:W-:Y:S02]  /*03a0*/  LOP3.LUT R4, R4, 0x80000000, RZ, 0x3c, !PT ;  /* 0x8000000004047812 */ /* 0x000fe400078e3cff */
[----:B------:R-:W-:Y:S02]  /*03b0*/  LOP3.LUT R8, R22, 0x80000000, RZ, 0x3c, !PT ;  /* 0x8000000016087812 */ /* 0x000fe400078e3cff */
[----:B------:R-:W-:Y:S01]  /*03c0*/  PRMT R26, R26, 0x7632, R26 ;  /* 0x000076321a1a7816 */ /* 0x000fe2000000001a */
[----:B------:R-:W-:-:S02]  /*03d0*/  FFMA R22, R4, R23, RZ ;  /* 0x0000001704167223 */ /* 0x000fc400000000ff */
[----:B------:R-:W-:Y:S01]  /*03e0*/  FFMA R10, R8, R25, RZ ;  /* 0x00000019080a7223 */ /* 0x000fe200000000ff */
[----:B----4-:R-:W-:Y:S01]  /*03f0*/  SEL R8, R12, RZ, P2 ;  /* 0x000000ff0c087207 */ /* 0x010fe20001000000 */
[----:B------:R-:W-:Y:S01]  /*0400*/  IMAD.U32 R4, R26, 0x10000, RZ ;  /* 0x000100001a047824 */ /* 0x000fe200078e00ff */
[----:B------:R-:W-:Y:S02]  /*0410*/  SEL R23, R9, RZ, P4 ;  /* 0x000000ff09177207 */ /* 0x000fe40002000000 */
[----:B------:R-:W-:Y:S02]  /*0420*/  SEL R13, R13, RZ, P2 ;  /* 0x000000ff0d0d7207 */ /* 0x000fe40001000000 */
[----:B-----5:R-:W-:Y:S01]  /*0430*/  SEL R12, R16, RZ, P2 ;  /* 0x000000ff100c7207 */ /* 0x020fe20001000000 */
[----:B------:R-:W-:Y:S01]  /*0440*/  IMAD.U32 R16, R8, 0x10000, RZ ;  /* 0x0001000008107824 */ /* 0x000fe200078e00ff */
[----:B------:R-:W-:Y:S01]  /*0450*/  FSEL R9, R22, RZ, P3 ;  /* 0x000000ff16097208 */ /* 0x000fe20001800000 */
[----:B------:R-:W-:Y:S01]  /*0460*/  IMAD.U32 R32, R13, 0x10000, RZ ;  /* 0x000100000d207824 */ /* 0x000fe200078e00ff */
[----:B------:R-:W-:-:S02]  /*0470*/  SEL R18, R18, RZ, P2 ;  /* 0x000000ff12127207 */ /* 0x000fc40001000000 */
[----:B------:R-:W-:Y:S01]  /*0480*/  LOP3.LUT R4, R4, 0x80000000, RZ, 0x3c, !PT ;  /* 0x8000000004047812 */ /* 0x000fe200078e3cff */
[----:B------:R-:W-:Y:S01]  /*0490*/  FFMA R12, R16, R12, R9 ;  /* 0x0000000c100c7223 */ /* 0x000fe20000000009 */
[----:B------:R-:W-:Y:S02]  /*04a0*/  FSEL R21, R10, RZ, P3 ;  /* 0x000000ff0a157208 */ /* 0x000fe40001800000 */
[----:B------:R-:W-:Y:S01]  /*04b0*/  IADD3 R16, R30, -0x7c, RZ ;  /* 0xffffff841e107810 */ /* 0x000fe20007ffe0ff */
[----:B------:R-:W-:Y:S01]  /*04c0*/  FFMA R4, R4, R23, RZ ;  /* 0x0000001704047223 */ /* 0x000fe200000000ff */
[----:B------:R-:W-:Y:S01]  /*04d0*/  SEL R9, R17, RZ, P2 ;  /* 0x000000ff11097207 */ /* 0x000fe20001000000 */
[----:B------:R-:W-:Y:S01]  /*04e0*/  FFMA R32, R32, R18, R21 ;  /* 0x0000001220207223 */ /* 0x000fe20000000015 */
[----:B------:R-:W-:Y:S01]  /*04f0*/  CS2R R22, SRZ ;  /* 0x0000000000167805 */ /* 0x000fe2000001ff00 */
[----:B------:R-:W-:Y:S01]  /*0500*/  CS2R R20, SRZ ;  /* 0x0000000000147805 */ /* 0x000fe2000001ff00 */
[----:B------:R-:W-:Y:S01]  /*0510*/  IMAD.WIDE R16, R16, R35, c[0x0][0x170] ;  /* 0x00005c0010107625 */ /* 0x000fe200078e0223 */
[----:B------:R-:W-:-:S04]  /*0520*/  PRMT R8, R8, 0x7632, R8 ;  /* 0x0000763208087816 */ /* 0x000fc80000000008 */
[----:B------:R0:W2:Y:S01]  /*0530*/  @P4 LDG.E.EL.128 R20, [R16.64] ;  /* 0x0000000410144981 */ /* 0x0000a2000c2e1d00 */
[----:B------:R-:W-:Y:S01]  /*0540*/  IMAD.U32 R33, R8, 0x10000, RZ ;  /* 0x0001000008217824 */ /* 0x000fe200078e00ff */
[----:B------:R-:W-:Y:S02]  /*0550*/  FSEL R4, R4, RZ, P3 ;  /* 0x000000ff04047208 */ /* 0x000fe40001800000 */
[----:B------:R-:W-:Y:S01]  /*0560*/  IADD3 R8, R30, 0x4, RZ ;  /* 0x000000041e087810 */ /* 0x000fe20007ffe0ff */
[----:B------:R-:W-:Y:S01]  /*0570*/  CS2R R24, SRZ ;  /* 0x0000000000187805 */ /* 0x000fe2000001ff00 */
[----:B------:R-:W-:Y:S01]  /*0580*/  CS2R R26, SRZ ;  /* 0x00000000001a7805 */ /* 0x000fe2000001ff00 */
[----:B------:R-:W-:Y:S02]  /*0590*/  FFMA R33, R33, R9, R4 ;  /* 0x0000000921217223 */ /* 0x000fe40000000004 */
[----:B------:R-:W-:-:S05]  /*05a0*/  IMAD.WIDE R8, R8, R35, c[0x0][0x168] ;  /* 0x00005a0008087625 */ /* 0x000fca00078e0223 */
[----:B------:R-:W3:Y:S01]  /*05b0*/  @P2 LDG.E.EL.128 R24, [R8.64] ;  /* 0x0000000408182981 */ /* 0x000ee2000c2e1d00 */
[----:B------:R-:W-:-:S05]  /*05c0*/  PRMT R5, R5, 0x7632, R5 ;  /* 0x0000763205057816 */ /* 0x000fca0000000005 */
[----:B------:R-:W-:Y:S01]  /*05d0*/  IMAD.U32 R4, R5, 0x10000, RZ ;  /* 0x0001000005047824 */ /* 0x000fe200078e00ff */
[----:B------:R-:W-:-:S04]  /*05e0*/  SEL R11, R11, RZ, P4 ;  /* 0x000000ff0b0b7207 */ /* 0x000fc80002000000 */
[----:B------:R-:W-:Y:S02]  /*05f0*/  LOP3.LUT R4, R4, 0x80000000, RZ, 0x3c, !PT ;  /* 0x8000000004047812 */ /* 0x000fe400078e3cff */
[----:B------:R-:W-:-:S03]  /*0600*/  PRMT R13, R13, 0x7632, R13 ;  /* 0x000076320d0d7816 */ /* 0x000fc6000000000d */
[----:B------:R-:W-:Y:S01]  /*0610*/  FFMA R4, R4, R11, RZ ;  /* 0x0000000b04047223 */ /* 0x000fe200000000ff */
[----:B------:R-:W-:Y:S01]  /*0620*/  SEL R19, R19, RZ, P2 ;  /* 0x000000ff13137207 */ /* 0x000fe20001000000 */
[----:B------:R-:W-:Y:S01]  /*0630*/  IMAD.U32 R5, R13, 0x10000, RZ ;  /* 0x000100000d057824 */ /* 0x000fe200078e00ff */
[----:B------:R-:W-:Y:S02]  /*0640*/  SEL R6, R6, RZ, P4 ;  /* 0x000000ff06067207 */ /* 0x000fe40002000000 */
[----:B------:R-:W-:Y:S02]  /*0650*/  FSEL R4, R4, RZ, P3 ;  /* 0x000000ff04047208 */ /* 0x000fe40001800000 */
[----:B------:R-:W-:-:S03]  /*0660*/  SEL R13, R7, RZ, P4 ;  /* 0x000000ff070d7207 */ /* 0x000fc60002000000 */
[----:B------:R-:W-:Y:S01]  /*0670*/  FFMA R34, R5, R19, R4 ;  /* 0x0000001305227223 */ /* 0x000fe20000000004 */
[C---:B------:R-:W-:Y:S01]  /*0680*/  IMAD.U32 R4, R6.reuse, 0x10000, RZ ;  /* 0x0001000006047824 */ /* 0x040fe200078e00ff */
[----:B------:R-:W-:Y:S01]  /*0690*/  PRMT R6, R6, 0x7632, R6 ;  /* 0x0000763206067816 */ /* 0x000fe20000000006 */
[----:B------:R-:W-:-:S03]  /*06a0*/  IMAD.U32 R5, R13, 0x10000, RZ ;  /* 0x000100000d057824 */ /* 0x000fc600078e00ff */
[----:B------:R-:W-:Y:S02]  /*06b0*/  LOP3.LUT R4, R4, 0x80000000, RZ, 0x3c, !PT ;  /* 0x8000000004047812 */ /* 0x000fe400078e3cff */
[----:B------:R-:W-:Y:S02]  /*06c0*/  LOP3.LUT R5, R5, 0x80000000, RZ, 0x3c, !PT ;  /* 0x8000000005057812 */ /* 0x000fe400078e3cff */
[----:B------:R-:W-:Y:S02]  /*06d0*/  SEL R14, R14, RZ, P2 ;  /* 0x000000ff0e0e7207 */ /* 0x000fe40001000000 */
[----:B------:R-:W-:Y:S02]  /*06e0*/  SEL R15, R15, RZ, P2 ;  /* 0x000000ff0f0f7207 */ /* 0x000fe40001000000 */
[----:B------:R-:W-:Y:S02]  /*06f0*/  ISETP.LT.AND P0, PT, R0, 0x80, !P1 ;  /* 0x000000800000780c */ /* 0x000fe40004f01270 */
[----:B------:R-:W-:Y:S01]  /*0700*/  IADD3 R19, R39, 0x80, R0 ;  /* 0x0000008027137810 */ /* 0x000fe20007ffe000 */
[----:B------:R-:W-:Y:S01]  /*0710*/  IMAD.U32 R10, R15, 0x10000, RZ ;  /* 0x000100000f0a7824 */ /* 0x000fe200078e00ff */
[----:B0-----:R-:W-:-:S05]  /*0720*/  IADD3 R16, R30, 0x80, RZ ;  /* 0x000000801e107810 */ /* 0x001fca0007ffe0ff */
[----:B------:R-:W-:Y:S01]  /*0730*/  IMAD.WIDE R16, R16, R35, c[0x0][0x170] ;  /* 0x00005c0010107625 */ /* 0x000fe200078e0223 */
[----:B--2---:R-:W-:Y:S02]  /*0740*/  SEL R7, R20, RZ, P4 ;  /* 0x000000ff14077207 */ /* 0x004fe40002000000 */
[----:B------:R-:W-:-:S03]  /*0750*/  SEL R22, R22, RZ, P4 ;  /* 0x000000ff16167207 */ /* 0x000fc60002000000 */
[----:B------:R-:W-:Y:S01]  /*0760*/  FFMA R7, R4, R7, RZ ;  /* 0x0000000704077223 */ /* 0x000fe200000000ff */
[----:B------:R-:W-:Y:S01]  /*0770*/  IMAD.U32 R4, R6, 0x10000, RZ ;  /* 0x0001000006047824 */ /* 0x000fe200078e00ff */
[----:B------:R-:W-:Y:S01]  /*0780*/  SEL R21, R21, RZ, P4 ;  /* 0x000000ff15157207 */ /* 0x000fe20002000000 */
[----:B------:R-:W-:-:S03]  /*0790*/  FFMA R5, R5, R22, RZ ;  /* 0x0000001605057223 */ /* 0x000fc600000000ff */
[----:B------:R-:W-:Y:S01]  /*07a0*/  LOP3.LUT R4, R4, 0x80000000, RZ, 0x3c, !PT ;  /* 0x8000000004047812 */ /* 0x000fe200078e3cff */
[----:B------:R-:W-:Y:S01]  /*07b0*/  IMAD.U32 R6, R14, 0x10000, RZ ;  /* 0x000100000e067824 */ /* 0x000fe200078e00ff */
[----:B------:R-:W-:Y:S02]  /*07c0*/  FSEL R7, R7, RZ, P3 ;  /* 0x000000ff07077208 */ /* 0x000fe40001800000 */
[----:B---3--:R-:W-:Y:S01]  /*07d0*/  SEL R22, R24, RZ, P2 ;  /* 0x000000ff18167207 */ /* 0x008fe20001000000 */
[----:B------:R-:W-:Y:S01]  /*07e0*/  FFMA R8, R4, R21, RZ ;  /* 0x0000001504087223 */ /* 0x000fe200000000ff */
[----:B------:R-:W-:Y:S02]  /*07f0*/  SEL R26, R26, RZ, P2 ;  /* 0x000000ff1a1a7207 */ /* 0x000fe40001000000 */
[----:B------:R-:W-:Y:S02]  /*0800*/  FSEL R5, R5, RZ, P3 ;  /* 0x000000ff05057208 */ /* 0x000fe40001800000 */
[----:B------:R-:W-:Y:S01]  /*0810*/  PRMT R14, R14, 0x7632, R14 ;  /* 0x000076320e0e7816 */ /* 0x000fe2000000000e */
[----:B------:R-:W-:Y:S01]  /*0820*/  IMAD.MOV.U32 R20, RZ, RZ, 0x2 ;  /* 0x00000002ff147424 */ /* 0x000fe200078e00ff */
[----:B------:R-:W-:Y:S01]  /*0830*/  SEL R24, R25, RZ, P2 ;  /* 0x000000ff19187207 */ /* 0x000fe20001000000 */
[----:B------:R-:W-:Y:S01]  /*0840*/  FFMA R22, R6, R22, R7 ;  /* 0x0000001606167223 */ /* 0x000fe20000000007 */
[----:B------:R-:W-:Y:S01]  /*0850*/  FSEL R8, R8, RZ, P3 ;  /* 0x000000ff08087208 */ /* 0x000fe20001800000 */
[----:B------:R-:W-:Y:S01]  /*0860*/  FFMA R21, R10, R26, R5 ;  /* 0x0000001a0a157223 */ /* 0x000fe20000000005 */
[----:B------:R-:W-:Y:S01]  /*0870*/  IMAD.U32 R9, R14, 0x10000, RZ ;  /* 0x000100000e097824 */ /* 0x000fe200078e00ff */
[----:B------:R-:W-:Y:S01]  /*0880*/  CS2R R4, SRZ ;  /* 0x0000000000047805 */ /* 0x000fe2000001ff00 */
[----:B------:R-:W-:Y:S01]  /*0890*/  CS2R R6, SRZ ;  /* 0x0000000000067805 */ /* 0x000fe2000001ff00 */
[----:B------:R-:W-:Y:S01]  /*08a0*/  IMAD.WIDE R18, R19, R20, c[0x0][0x160] ;  /* 0x0000580013127625 */ /* 0x000fe200078e0214 */
[----:B------:R-:W-:Y:S01]  /*08b0*/  FFMA R24, R9, R24, R8 ;  /* 0x0000001809187223 */ /* 0x000fe20000000008 */
[----:B------:R-:W-:Y:S01]  /*08c0*/  CS2R R10, SRZ ;  /* 0x00000000000a7805 */ /* 0x000fe2000001ff00 */
[----:B------:R-:W-:-:S02]  /*08d0*/  CS2R R8, SRZ ;  /* 0x0000000000087805 */ /* 0x000fc4000001ff00 */
[----:B------:R0:W2:Y:S04]  /*08e0*/  @P0 LDG.E.EL.128 R4, [R18.64] ;  /* 0x0000000412040981 */ /* 0x0000a8000c2e1d00 */
[----:B------:R1:W3:Y:S01]  /*08f0*/  @P0 LDG.E.EL.128 R8, [R16.64] ;  /* 0x0000000410080981 */ /* 0x0002e2000c2e1d00 */
[----:B------:R-:W-:Y:S02]  /*0900*/  PRMT R13, R13, 0x7632, R13 ;  /* 0x000076320d0d7816 */ /* 0x000fe4000000000d */
[----:B------:R-:W-:-:S03]  /*0910*/  SHF.R.S32.HI R25, RZ, 0x1d, R36 ;  /* 0x0000001dff197819 */ /* 0x000fc60000011424 */
[----:B------:R-:W-:Y:S01]  /*0920*/  IMAD.U32 R13, R13, 0x10000, RZ ;  /* 0x000100000d0d7824 */ /* 0x000fe200078e00ff */
[----:B0-----:R-:W-:Y:S02]  /*0930*/  SHF.R.S32.HI R19, RZ, 0x1f, R40 ;  /* 0x0000001fff137819 */ /* 0x001fe40000011428 */
[----:B-1----:R-:W-:Y:S02]  /*0940*/  SEL R16, R23, RZ, P4 ;  /* 0x000000ff17107207 */ /* 0x002fe40002000000 */
[----:B------:R-:W-:Y:S02]  /*0950*/  LOP3.LUT R13, R13, 0x80000000, RZ, 0x3c, !PT ;  /* 0x800000000d0d7812 */ /* 0x000fe400078e3cff */
[----:B------:R-:W-:Y:S02]  /*0960*/  SGXT R25, R25, 0x1 ;  /* 0x000000011919781a */ /* 0x000fe40000000200 */
[----:B------:R-:W-:Y:S01]  /*0970*/  LEA.HI R14, R19, R40, RZ, 0xb ;  /* 0x00000028130e7211 */ /* 0x000fe200078f58ff */
[----:B------:R-:W-:Y:S01]  /*0980*/  FFMA R16, R13, R16, RZ ;  /* 0x000000100d107223 */ /* 0x000fe200000000ff */
[----:B------:R-:W-:-:S02]  /*0990*/  LEA.HI R25, R25, R40, RZ, 0xd ;  /* 0x0000002819197211 */ /* 0x000fc400078f68ff */
[----:B------:R-:W-:Y:S02]  /*09a0*/  LOP3.LUT R18, R14, 0xfffff800, RZ, 0xc0, !PT ;  /* 0xfffff8000e127812 */ /* 0x000fe400078ec0ff */
[----:B------:R-:W-:Y:S01]  /*09b0*/  SHF.R.S32.HI R14, RZ, 0xb, R14 ;  /* 0x0000000bff0e7819 */ /* 0x000fe2000001140e */
[----:B------:R-:W-:Y:S01]  /*09c0*/  IMAD.SHL.U32 R25, R25, 0x40, RZ ;  /* 0x0000004019197824 */ /* 0x000fe200078e00ff */
[----:B------:R-:W-:Y:S02]  /*09d0*/  LOP3.LUT R38, R38, 0x7f, RZ, 0xc0, !PT ;  /* 0x0000007f26267812 */ /* 0x000fe400078ec0ff */
[----:B------:R-:W-:Y:S02]  /*09e0*/  LOP3.LUT R14, R14, 0x80000003, RZ, 0xc0, !PT ;  /* 0x800000030e0e7812 */ /* 0x000fe400078ec0ff */
[----:B------:R-:W-:Y:S02]  /*09f0*/  LOP3.LUT R25, R25, 0xfff80000, RZ, 0xc0, !PT ;  /* 0xfff8000019197812 */ /* 0x000fe400078ec0ff */
[----:B------:R-:W-:-:S02]  /*0a00*/  ISETP.NE.AND P4, PT, R14, 0x2, PT ;  /* 0x000000020e00780c */ /* 0x000fc40003f85270 */
[----:B------:R-:W-:Y:S02]  /*0a10*/  PRMT R37, R38, 0x6540, R37 ;  /* 0x0000654026257816 */ /* 0x000fe40000000025 */
[----:B------:R-:W-:Y:S02]  /*0a20*/  PRMT R15, R15, 0x7632, R15 ;  /* 0x000076320f0f7816 */ /* 0x000fe4000000000f */
[----:B------:R-:W-:Y:S02]  /*0a30*/  IADD3 R40, R25, R40, -R18 ;  /* 0x0000002819287210 */ /* 0x000fe40007ffe812 */
[----:B------:R-:W-:Y:S02]  /*0a40*/  SEL R27, R27, RZ, P2 ;  /* 0x000000ff1b1b7207 */ /* 0x000fe40001000000 */
[----:B------:R-:W-:Y:S01]  /*0a50*/  ISETP.LT.AND P2, PT, R37, 0x100, !P4 ;  /* 0x000001002500780c */ /* 0x000fe20006741270 */
[----:B------:R-:W-:Y:S02]  /*0a60*/  IMAD.U32 R15, R15, 0x10000, RZ ;  /* 0x000100000f0f7824 */ /* 0x000fe400078e00ff */
[----:B------:R-:W-:Y:S01]  /*0a70*/  IMAD R36, R37, 0x800, R40 ;  /* 0x0000080025247824 */ /* 0x000fe200078e0228 */
[----:B--2---:R-:W-:-:S02]  /*0a80*/  SEL R13, R4, RZ, P0 ;  /* 0x000000ff040d7207 */ /* 0x004fc40000000000 */
[----:B---3--:R-:W-:-:S03]  /*0a90*/  SEL R17, R8, RZ, P0 ;  /* 0x000000ff08117207 */ /* 0x008fc60000000000 */
[C---:B------:R-:W-:Y:S01]  /*0aa0*/  IMAD.U32 R8, R13.reuse, 0x10000, RZ ;  /* 0x000100000d087824 */ /* 0x040fe200078e00ff */
[----:B------:R-:W-:Y:S02]  /*0ab0*/  PRMT R13, R13, 0x7632, R13 ;  /* 0x000076320d0d7816 */ /* 0x000fe4000000000d */
[----:B------:R-:W-:Y:S01]  /*0ac0*/  FSEL R4, R16, RZ, P3 ;  /* 0x000000ff10047208 */ /* 0x000fe20001800000 */
[----:B------:R-:W-:Y:S01]  /*0ad0*/  FMUL R14, R8, R17 ;  /* 0x00000011080e7220 */ /* 0x000fe20000400000 */
[----:B------:R-:W-:Y:S01]  /*0ae0*/  SEL R16, R9, RZ, P0 ;  /* 0x000000ff09107207 */ /* 0x000fe20000000000 */
[----:B------:R-:W-:-:S03]  /*0af0*/  IMAD.U32 R13, R13, 0x10000, RZ ;  /* 0x000100000d0d7824 */ /* 0x000fc600078e00ff */
[----:B------:R-:W-:Y:S01]  /*0b00*/  FSEL R9, R14, RZ, P0 ;  /* 0x000000ff0e097208 */ /* 0x000fe20000000000 */
[----:B------:R-:W-:Y:S01]  /*0b10*/  FMUL R23, R13, R16 ;  /* 0x000000100d177220 */ /* 0x000fe20000400000 */
[----:B------:R-:W-:Y:S01]  /*0b20*/  LOP3.LUT R13, R37, 0x80, RZ, 0xfc, !PT ;  /* 0x00000080250d7812 */ /* 0x000fe200078efcff */
[----:B------:R-:W-:Y:S02]  /*0b30*/  FFMA R4, R15, R27, R4 ;  /* 0x0000001b0f047223 */ /* 0x000fe40000000004 */
[----:B------:R-:W-:Y:S01]  /*0b40*/  FADD R26, R12, R9 ;  /* 0x000000090c1a7221 */ /* 0x000fe20000000000 */
[C---:B------:R-:W-:Y:S01]  /*0b50*/  ISETP.LT.AND P3, PT, R13.reuse, 0x100, !P4 ;  /* 0x000001000d00780c */ /* 0x040fe20006761270 */
[----:B------:R-:W-:Y:S01]  /*0b60*/  IMAD R40, R13, 0x800, R40 ;  /* 0x000008000d287824 */ /* 0x000fe200078e0228 */
[----:B------:R-:W-:Y:S01]  /*0b70*/  CS2R R14, SRZ ;  /* 0x00000000000e7805 */ /* 0x000fe2000001ff00 */
[----:B------:R-:W-:Y:S01]  /*0b80*/  CS2R R12, SRZ ;  /* 0x00000000000c7805 */ /* 0x000fe2000001ff00 */
[----:B------:R-:W-:-:S05]  /*0b90*/  IMAD.WIDE R36, R36, R35, c[0x0][0x178] ;  /* 0x00005e0024247625 */ /* 0x000fca00078e0223 */
[----:B------:R-:W2:Y:S01]  /*0ba0*/  @P2 LDG.E.EL.128 R12, [R36.64] ;  /* 0x00000004240c2981 */ /* 0x000ea2000c2e1d00 */
[----:B------:R-:W-:-:S04]  /*0bb0*/  SEL R5, R5, RZ, P0 ;  /* 0x000000ff05057207 */ /* 0x000fc80000000000 */
[C---:B------:R-:W-:Y:S01]  /*0bc0*/  PRMT R8, R5.reuse, 0x7632, R8 ;  /* 0x0000763205087816 */ /* 0x040fe20000000008 */
[----:B------:R-:W-:Y:S01]  /*0bd0*/  IMAD.U32 R5, R5, 0x10000, RZ ;  /* 0x0001000005057824 */ /* 0x000fe200078e00ff */
[----:B------:R-:W-:Y:S02]  /*0be0*/  SEL R10, R10, RZ, P0 ;  /* 0x000000ff0a0a7207 */ /* 0x000fe40000000000 */
[----:B------:R-:W-:Y:S01]  /*0bf0*/  SEL R11, R11, RZ, P0 ;  /* 0x000000ff0b0b7207 */ /* 0x000fe20000000000 */
[----:B------:R-:W-:Y:S01]  /*0c00*/  IMAD.U32 R8, R8, 0x10000, RZ ;  /* 0x0001000008087824 */ /* 0x000fe200078e00ff */
[----:B------:R-:W-:Y:S01]  /*0c10*/  IADD3 R16, R30, 0x84, RZ ;  /* 0x000000841e107810 */ /* 0x000fe20007ffe0ff */
[----:B------:R-:W-:Y:S02]  /*0c20*/  FMUL R5, R5, R10 ;  /* 0x0000000a05057220 */ /* 0x000fe40000400000 */
[----:B------:R-:W-:Y:S02]  /*0c30*/  FMUL R25, R8, R11 ;  /* 0x0000000b08197220 */ /* 0x000fe40000400000 */
[----:B------:R-:W-:Y:S01]  /*0c40*/  CS2R R8, SRZ ;  /* 0x0000000000087805 */ /* 0x000fe2000001ff00 */
[----:B------:R-:W-:Y:S01]  /*0c50*/  CS2R R10, SRZ ;  /* 0x00000000000a7805 */ /* 0x000fe2000001ff00 */
[----:B------:R-:W-:Y:S01]  /*0c60*/  IMAD.WIDE R16, R16, R35, c[0x0][0x170] ;  /* 0x00005c0010107625 */ /* 0x000fe200078e0223 */
[----:B------:R-:W-:-:S04]  /*0c70*/  CS2R R18, SRZ ;  /* 0x0000000000127805 */ /* 0x000fc8000001ff00 */
[----:B------:R0:W3:Y:S02]  /*0c80*/  @P0 LDG.E.EL.128 R8, [R16.64] ;  /* 0x0000000410080981 */ /* 0x0000e4000c2e1d00 */
[----:B0-----:R-:W-:Y:S01]  /*0c90*/  CS2R R16, SRZ ;  /* 0x0000000000107805 */ /* 0x001fe2000001ff00 */
[----:B--2---:R-:W-:Y:S02]  /*0ca0*/  SEL R12, R12, RZ, P2 ;  /* 0x000000ff0c0c7207 */ /* 0x004fe40001000000 */
[----:B------:R-:W-:Y:S02]  /*0cb0*/  SEL R13, R13, RZ, P2 ;  /* 0x000000ff0d0d7207 */ /* 0x000fe40001000000 */
[----:B------:R-:W-:Y:S02]  /*0cc0*/  FSEL R27, R12, RZ, !P4 ;  /* 0x000000ff0c1b7208 */ /* 0x000fe40006000000 */
[----:B------:R-:W-:Y:S01]  /*0cd0*/  FSEL R39, R13, RZ, !P4 ;  /* 0x000000ff0d277208 */ /* 0x000fe20006000000 */
[----:B------:R-:W-:-:S05]  /*0ce0*/  IMAD.WIDE R12, R40, R35, c[0x0][0x178] ;  /* 0x00005e00280c7625 */ /* 0x000fca00078e0223 */
[----:B------:R0:W2:Y:S01]  /*0cf0*/  @P3 LDG.E.EL.128 R16, [R12.64] ;  /* 0x000000040c103981 */ /* 0x0000a2000c2e1d00 */
[----:B------:R-:W-:Y:S02]  /*0d00*/  SEL R14, R14, RZ, P2 ;  /* 0x000000ff0e0e7207 */ /* 0x000fe40001000000 */
[----:B------:R-:W-:Y:S02]  /*0d10*/  SEL R35, R15, RZ, P2 ;  /* 0x000000ff0f237207 */ /* 0x000fe40001000000 */
[----:B------:R-:W-:Y:S01]  /*0d20*/  ISETP.GT.AND P2, PT, R28, 0x2, PT ;  /* 0x000000021c00780c */ /* 0x000fe20003f44270 */
[----:B------:R-:W-:Y:S01]  /*0d30*/  IMAD.IADD R31, R31, 0x1, R30 ;  /* 0x000000011f1f7824 */ /* 0x000fe200078e021e */
[----:B------:R-:W-:Y:S01]  /*0d40*/  FSEL R15, R14, RZ, !P4 ;  /* 0x000000ff0e0f7208 */ /* 0x000fe20006000000 */
[----:B------:R1:W-:Y:S02]  /*0d50*/  STS [R38.X4], R27 ;  /* 0x0000001b26007388 */ /* 0x0003e40000004800 */
[C---:B------:R-:W-:Y:S01]  /*0d60*/  IMAD.WIDE R36, R31.reuse, R20, c[0x0][0x180] ;  /* 0x000060001f247625 */ /* 0x040fe200078e0214 */
[----:B------:R-:W-:Y:S01]  /*0d70*/  IADD3 R31, R31, 0x80000, RZ ;  /* 0x000800001f1f7810 */ /* 0x000fe20007ffe0ff */
[----:B------:R-:W-:Y:S01]  /*0d80*/  STS [R38.X4+0x404], R39 ;  /* 0x0004042726007388 */ /* 0x000fe20000004800 */
[----:B0-----:R-:W-:-:S03]  /*0d90*/  CS2R R12, SRZ ;  /* 0x00000000000c7805 */ /* 0x001fc6000001ff00 */
[----:B------:R0:W-:Y:S01]  /*0da0*/  STS [R38.X4+0x808], R15 ;  /* 0x0008080f26007388 */ /* 0x0001e20000004800 */
[----:B-1----:R-:W-:Y:S01]  /*0db0*/  FSEL R27, R35, RZ, !P4 ;  /* 0x000000ff231b7208 */ /* 0x002fe20006000000 */
[----:B------:R-:W-:Y:S01]  /*0dc0*/  IMAD.WIDE R30, R31, R20, c[0x0][0x180] ;  /* 0x000060001f1e7625 */ /* 0x000fe200078e0214 */
[----:B0-----:R-:W-:-:S03]  /*0dd0*/  CS2R R14, SRZ ;  /* 0x00000000000e7805 */ /* 0x001fc6000001ff00 */
[----:B------:R-:W-:Y:S01]  /*0de0*/  STS [R38.X4+0xc0c], R27 ;  /* 0x000c0c1b26007388 */ /* 0x000fe20000004800 */
[----:B--2---:R-:W-:Y:S02]  /*0df0*/  SEL R17, R17, RZ, P3 ;  /* 0x000000ff11117207 */ /* 0x004fe40001800000 */
[----:B------:R-:W-:Y:S02]  /*0e00*/  SEL R19, R19, RZ, P3 ;  /* 0x000000ff13137207 */ /* 0x000fe40001800000 */
[----:B------:R-:W-:Y:S02]  /*0e10*/  SEL R16, R16, RZ, P3 ;  /* 0x000000ff10107207 */ /* 0x000fe40001800000 */
[----:B------:R-:W-:Y:S02]  /*0e20*/  SEL R18, R18, RZ, P3 ;  /* 0x000000ff12127207 */ /* 0x000fe40001800000 */
[----:B------:R-:W-:Y:S02]  /*0e30*/  ISETP.LT.AND P3, PT, R0, 0x100, P2 ;  /* 0x000001000000780c */ /* 0x000fe40001761270 */
[----:B------:R-:W-:-:S02]  /*0e40*/  FSEL R17, R17, RZ, !P4 ;  /* 0x000000ff11117208 */ /* 0x000fc40006000000 */
[----:B------:R-:W-:Y:S02]  /*0e50*/  FSEL R19, R19, RZ, !P4 ;  /* 0x000000ff13137208 */ /* 0x000fe40006000000 */
[----:B------:R-:W-:Y:S01]  /*0e60*/  FSEL R35, R16, RZ, !P4 ;  /* 0x000000ff10237208 */ /* 0x000fe20006000000 */
[----:B------:R0:W-:Y:S01]  /*0e70*/  STS [R38.X4+0x604], R17 ;  /* 0x0006041126007388 */ /* 0x0001e20000004800 */
[----:B------:R-:W-:-:S03]  /*0e80*/  FSEL R39, R18, RZ, !P4 ;  /* 0x000000ff12277208 */ /* 0x000fc60006000000 */
[----:B------:R1:W-:Y:S01]  /*0e90*/  STS [R38.X4+0xe0c], R19 ;  /* 0x000e0c1326007388 */ /* 0x0003e20000004800 */
[----:B0-----:R-:W-:-:S03]  /*0ea0*/  CS2R R16, SRZ ;  /* 0x0000000000107805 */ /* 0x001fc6000001ff00 */
[----:B------:R-:W-:Y:S01]  /*0eb0*/  STS [R38.X4+0x200], R35 ;  /* 0x0002002326007388 */ /* 0x000fe20000004800 */
[----:B-1----:R-:W-:-:S03]  /*0ec0*/  CS2R R18, SRZ ;  /* 0x0000000000127805 */ /* 0x002fc6000001ff00 */
[----:B------:R-:W-:Y:S04]  /*0ed0*/  STS [R38.X4+0xa08], R39 ;  /* 0x000a082726007388 */ /* 0x000fe80000004800 */
[----:B------:R-:W-:Y:S06]  /*0ee0*/  BAR.SYNC 0x0 ;  /* 0x0000000000007b1d */ /* 0x000fec0000000000 */
[----:B------:R0:W2:Y:S04]  /*0ef0*/  @P3 LDG.E.EL.128 R12, [R36.64] ;  /* 0x00000004240c3981 */ /* 0x0000a8000c2e1d00 */
[----:B------:R-:W4:Y:S01]  /*0f00*/  @P3 LDG.E.EL.128 R16, [R30.64] ;  /* 0x000000041e103981 */ /* 0x000f22000c2e1d00 */
[----:B------:R-:W-:-:S02]  /*0f10*/  FSEL R5, R5, RZ, P0 ;  /* 0x000000ff05057208 */ /* 0x000fc40000000000 */
[----:B------:R-:W-:Y:S02]  /*0f20*/  SEL R7, R7, RZ, P0 ;  /* 0x000000ff07077207 */ /* 0x000fe40000000000 */
[----:B------:R-:W-:Y:S01]  /*0f30*/  SEL R6, R6, RZ, P0 ;  /* 0x000000ff06067207 */ /* 0x000fe20000000000 */
[--C-:B------:R-:W-:Y:S01]  /*0f40*/  FADD R32, R32, R5.reuse ;  /* 0x0000000520207221 */ /* 0x100fe20000000000 */
[----:B------:R-:W-:Y:S01]  /*0f50*/  ISETP.GE.AND P5, PT, R0, 0x100, PT ;  /* 0x000001000000780c */ /* 0x000fe20003fa6270 */
[--C-:B------:R-:W-:Y:S01]  /*0f60*/  IMAD R3, R3, 0x100, R0.reuse ;  /* 0x0000010003037824 */ /* 0x100fe200078e0200 */
[----:B------:R-:W-:Y:S02]  /*0f70*/  PRMT R5, R7, 0x7632, R5 ;  /* 0x0000763207057816 */ /* 0x000fe40000000005 */
[C---:B------:R-:W-:Y:S02]  /*0f80*/  PRMT R0, R6.reuse, 0x7632, R0 ;  /* 0x0000763206007816 */ /* 0x040fe40000000000 */
[----:B0-----:R-:W-:Y:S01]  /*0f90*/  FSEL R36, R23, RZ, P0 ;  /* 0x000000ff17247208 */ /* 0x001fe20000000000 */
[----:B------:R-:W-:Y:S01]  /*0fa0*/  IMAD.U32 R23, R6, 0x10000, RZ ;  /* 0x0001000006177824 */ /* 0x000fe200078e00ff */
[----:B---3--:R-:W-:Y:S01]  /*0fb0*/  SEL R10, R10, RZ, P0 ;  /* 0x000000ff0a0a7207 */ /* 0x008fe20000000000 */
[----:B------:R-:W-:Y:S01]  /*0fc0*/  IMAD.U32 R7, R7, 0x10000, RZ ;  /* 0x0001000007077824 */ /* 0x000fe200078e00ff */
[----:B------:R-:W-:Y:S01]  /*0fd0*/  SEL R11, R11, RZ, P0 ;  /* 0x000000ff0b0b7207 */ /* 0x000fe20000000000 */
[----:B------:R-:W-:Y:S01]  /*0fe0*/  IMAD.U32 R6, R5, 0x10000, RZ ;  /* 0x0001000005067824 */ /* 0x000fe200078e00ff */
[----:B------:R-:W-:Y:S01]  /*0ff0*/  SEL R9, R9, RZ, P0 ;  /* 0x000000ff09097207 */ /* 0x000fe20000000000 */
[----:B------:R-:W-:Y:S01]  /*1000*/  IMAD.U32 R0, R0, 0x10000, RZ ;  /* 0x0001000000007824 */ /* 0x000fe200078e00ff */
[----:B------:R-:W-:Y:S01]  /*1010*/  SEL R8, R8, RZ, P0 ;  /* 0x000000ff08087207 */ /* 0x000fe20000000000 */
[----:B------:R-:W-:Y:S01]  /*1020*/  FMUL R10, R7, R10 ;  /* 0x0000000a070a7220 */ /* 0x000fe20000400000 */
[----:B------:R-:W-:Y:S01]  /*1030*/  FMUL R11, R6, R11 ;  /* 0x0000000b060b7220 */ /* 0x000fe20000400000 */
[----:B------:R-:W-:Y:S01]  /*1040*/  FSEL R25, R25, RZ, P0 ;  /* 0x000000ff19197208 */ /* 0x000fe20000000000 */
[----:B------:R-:W-:Y:S01]  /*1050*/  FMUL R9, R0, R9 ;  /* 0x0000000900097220 */ /* 0x000fe20000400000 */
[----:B------:R-:W-:Y:S01]  /*1060*/  FMUL R8, R23, R8 ;  /* 0x0000000817087220 */ /* 0x000fe20000400000 */
[----:B------:R-:W-:Y:S01]  /*1070*/  IMAD R2, R29, 0x101, R2 ;  /* 0x000001011d027824 */ /* 0x000fe200078e0202 */
[----:B------:R-:W-:Y:S01]  /*1080*/  FSEL R10, R10, RZ, P0 ;  /* 0x000000ff0a0a7208 */ /* 0x000fe20000000000 */
[----:B------:R-:W-:Y:S01]  /*1090*/  FADD R34, R34, R25 ;  /* 0x0000001922227221 */ /* 0x000fe20000000000 */
[----:B------:R-:W-:-:S02]  /*10a0*/  FSEL R11, R11, RZ, P0 ;  /* 0x000000ff0b0b7208 */ /* 0x000fc40000000000 */
[----:B------:R-:W-:Y:S01]  /*10b0*/  FSEL R9, R9, RZ, P0 ;  /* 0x000000ff09097208 */ /* 0x000fe20000000000 */
[----:B------:R-:W0:Y:S01]  /*10c0*/  LDS R0, [R2.X4] ;  /* 0x0000000002007984 */ /* 0x000e220000004800 */
[----:B------:R-:W-:Y:S01]  /*10d0*/  FSEL R5, R8, RZ, P0 ;  /* 0x000000ff08057208 */ /* 0x000fe20000000000 */
[----:B------:R-:W-:Y:S01]  /*10e0*/  FADD R21, R21, R10 ;  /* 0x0000000a15157221 */ /* 0x000fe20000000000 */
[----:B------:R-:W-:Y:S01]  /*10f0*/  FADD R4, R4, R11 ;  /* 0x0000000b04047221 */ /* 0x000fe20000000000 */
[----:B------:R-:W-:Y:S01]  /*1100*/  FADD R24, R24, R9 ;  /* 0x0000000918187221 */ /* 0x000fe20000000000 */
[----:B------:R-:W1:Y:S01]  /*1110*/  LDS R6, [R2.X4+0x18] ;  /* 0x0000180002067984 */ /* 0x000e620000004800 */
[----:B------:R-:W-:-:S03]  /*1120*/  FADD R22, R22, R5 ;  /* 0x0000000516167221 */ /* 0x000fc60000000000 */
[----:B------:R-:W3:Y:S04]  /*1130*/  LDS R5, [R2.X4+0x4] ;  /* 0x0000040002057984 */ /* 0x000ee80000004800 */
[----:B------:R-:W5:Y:S01]  /*1140*/  LDS R7, [R2.X4+0x8] ;  /* 0x0000080002077984 */ /* 0x000f620000004800 */
[----:B------:R-:W-:Y:S01]  /*1150*/  ISETP.NE.AND P4, PT, R28, 0x2, PT ;  /* 0x000000021c00780c */ /* 0x000fe20003f85270 */
[----:B------:R-:W-:Y:S01]  /*1160*/  FADD R21, RZ, R21 ;  /* 0x00000015ff157221 */ /* 0x000fe20000000000 */
[----:B------:R-:W-:Y:S01]  /*1170*/  FADD R33, R33, R36 ;  /* 0x0000002421217221 */ /* 0x000fe20000000000 */
[----:B------:R-:W-:Y:S01]  /*1180*/  FADD R32, RZ, R32 ;  /* 0x00000020ff207221 */ /* 0x000fe20000000000 */
[----:B--2---:R-:W-:Y:S02]  /*1190*/  SEL R25, R12, RZ, P3 ;  /* 0x000000ff0c197207 */ /* 0x004fe40001800000 */
[----:B------:R-:W-:Y:S01]  /*11a0*/  SEL R15, R15, RZ, P3 ;  /* 0x000000ff0f0f7207 */ /* 0x000fe20001800000 */
[----:B------:R-:W-:Y:S01]  /*11b0*/  LDS R12, [R2.X4+0x14] ;  /* 0x00001400020c7984 */ /* 0x000fe20000004800 */
[----:B------:R-:W-:-:S02]  /*11c0*/  SEL R27, R13, RZ, P3 ;  /* 0x000000ff0d1b7207 */ /* 0x000fc40001800000 */
[----:B----4-:R-:W-:Y:S02]  /*11d0*/  SEL R19, R19, RZ, P3 ;  /* 0x000000ff13137207 */ /* 0x010fe40001800000 */
[----:B------:R-:W-:Y:S02]  /*11e0*/  SEL R16, R16, RZ, P3 ;  /* 0x000000ff10107207 */ /* 0x000fe40001800000 */
[----:B------:R-:W-:Y:S01]  /*11f0*/  SEL R17, R17, RZ, P3 ;  /* 0x000000ff11117207 */ /* 0x000fe20001800000 */
[----:B------:R-:W-:Y:S01]  /*1200*/  IMAD.U32 R11, R15, 0x10000, RZ ;  /* 0x000100000f0b7824 */ /* 0x000fe200078e00ff */
[----:B------:R-:W-:Y:S01]  /*1210*/  SEL R23, R14, RZ, P3 ;  /* 0x000000ff0e177207 */ /* 0x000fe20001800000 */
[----:B------:R-:W-:Y:S02]  /*1220*/  IMAD.U32 R10, R25, 0x10000, RZ ;  /* 0x00010000190a7824 */ /* 0x000fe400078e00ff */
[----:B------:R-:W-:Y:S02]  /*1230*/  IMAD.U32 R8, R19, 0x10000, RZ ;  /* 0x0001000013087824 */ /* 0x000fe400078e00ff */
[----:B------:R-:W-:-:S02]  /*1240*/  IMAD.U32 R9, R16, 0x10000, RZ ;  /* 0x0001000010097824 */ /* 0x000fc400078e00ff */
[----:B------:R-:W-:Y:S02]  /*1250*/  IMAD.U32 R14, R27, 0x10000, RZ ;  /* 0x000100001b0e7824 */ /* 0x000fe400078e00ff */
[----:B------:R-:W-:Y:S01]  /*1260*/  IMAD.U32 R13, R17, 0x10000, RZ ;  /* 0x00010000110d7824 */ /* 0x000fe200078e00ff */
[----:B------:R-:W-:Y:S01]  /*1270*/  FADD R8, R11, R8 ;  /* 0x000000080b087221 */ /* 0x000fe20000000000 */
[----:B------:R-:W-:Y:S01]  /*1280*/  FADD R9, R10, R9 ;  /* 0x000000090a097221 */ /* 0x000fe20000000000 */
[----:B------:R-:W-:Y:S01]  /*1290*/  LDS R11, [R2.X4+0x10] ;  /* 0x00001000020b7984 */ /* 0x000fe20000004800 */
[----:B------:R-:W-:-:S03]  /*12a0*/  FADD R13, R14, R13 ;  /* 0x0000000d0e0d7221 */ /* 0x000fc60000000000 */
[----:B------:R-:W2:Y:S04]  /*12b0*/  LDS R10, [R2.X4+0xc] ;  /* 0x00000c00020a7984 */ /* 0x000ea80000004800 */
[----:B------:R4:W2:Y:S01]  /*12c0*/  LDS R14, [R2.X4+0x1c] ;  /* 0x00001c00020e7984 */ /* 0x0008a20000004800 */
[----:B------:R-:W-:Y:S02]  /*12d0*/  PRMT R16, R15, 0x7632, R16 ;  /* 0x000076320f107816 */ /* 0x000fe40000000010 */
[----:B------:R-:W-:Y:S02]  /*12e0*/  PRMT R25, R25, 0x7632, R25 ;  /* 0x0000763219197816 */ /* 0x000fe40000000019 */
[----:B------:R-:W-:Y:S02]  /*12f0*/  PRMT R19, R27, 0x7632, R19 ;  /* 0x000076321b137816 */ /* 0x000fe40000000013 */
[----:B------:R-:W-:-:S02]  /*1300*/  PRMT R27, R23, 0x7632, R27 ;  /* 0x00007632171b7816 */ /* 0x000fc4000000001b */
[----:B------:R-:W-:Y:S02]  /*1310*/  SEL R18, R18, RZ, P3 ;  /* 0x000000ff12127207 */ /* 0x000fe40001800000 */
[----:B------:R-:W-:Y:S01]  /*1320*/  PRMT R28, R16, 0x7632, R28 ;  /* 0x00007632101c7816 */ /* 0x000fe2000000001c */
[----:B----4-:R-:W-:Y:S01]  /*1330*/  IMAD.U32 R2, R25, 0x10000, RZ ;  /* 0x0001000019027824 */ /* 0x010fe200078e00ff */
[----:B------:R-:W-:Y:S01]  /*1340*/  PRMT R17, R17, 0x7632, R17 ;  /* 0x0000763211117816 */ /* 0x000fe20000000011 */
[----:B------:R-:W-:Y:S01]  /*1350*/  IMAD.U32 R25, R27, 0x10000, RZ ;  /* 0x000100001b197824 */ /* 0x000fe200078e00ff */
[----:B------:R-:W-:Y:S01]  /*1360*/  PRMT R29, R19, 0x7632, R29 ;  /* 0x00007632131d7816 */ /* 0x000fe2000000001d */
[----:B------:R-:W-:Y:S01]  /*1370*/  IMAD.U32 R27, R28, 0x10000, RZ ;  /* 0x000100001c1b7824 */ /* 0x000fe200078e00ff */
[C---:B------:R-:W-:Y:S01]  /*1380*/  PRMT R15, R18.reuse, 0x7632, R15 ;  /* 0x00007632120f7816 */ /* 0x040fe2000000000f */
[----:B------:R-:W-:Y:S01]  /*1390*/  IMAD.U32 R23, R23, 0x10000, RZ ;  /* 0x0001000017177824 */ /* 0x000fe200078e00ff */
[----:B0-----:R-:W-:Y:S01]  /*13a0*/  @P4 FSEL R0, R9, RZ, P2 ;  /* 0x000000ff09004208 */ /* 0x001fe20001000000 */
[----:B------:R-:W-:Y:S01]  /*13b0*/  IMAD.U32 R18, R18, 0x10000, RZ ;  /* 0x0001000012127824 */ /* 0x000fe200078e00ff */
[----:B------:R-:W-:Y:S01]  /*13c0*/  FADD R2, R2, R27 ;  /* 0x0000001b02027221 */ /* 0x000fe20000000000 */
[----:B------:R-:W-:-:S02]  /*13d0*/  IMAD.U32 R19, R19, 0x10000, RZ ;  /* 0x0001000013137824 */ /* 0x000fc400078e00ff */
[----:B------:R-:W-:Y:S01]  /*13e0*/  IMAD.U32 R28, R17, 0x10000, RZ ;  /* 0x00010000111c7824 */ /* 0x000fe200078e00ff */
[----:B------:R-:W-:Y:S01]  /*13f0*/  FADD R9, RZ, R26 ;  /* 0x0000001aff097221 */ /* 0x000fe20000000000 */
[----:B------:R-:W-:Y:S02]  /*1400*/  IMAD.U32 R16, R16, 0x10000, RZ ;  /* 0x0001000010107824 */ /* 0x000fe400078e00ff */
[----:B------:R-:W-:Y:S02]  /*1410*/  IMAD.U32 R29, R29, 0x10000, RZ ;  /* 0x000100001d1d7824 */ /* 0x000fe400078e00ff */
[----:B------:R-:W-:Y:S01]  /*1420*/  IMAD.U32 R30, R15, 0x10000, RZ ;  /* 0x000100000f1e7824 */ /* 0x000fe200078e00ff */
[----:B-1----:R-:W-:Y:S01]  /*1430*/  @P4 FSEL R6, R8, RZ, P2 ;  /* 0x000000ff08064208 */ /* 0x002fe20001000000 */
[----:B------:R-:W-:Y:S01]  /*1440*/  FADD R18, R23, R18 ;  /* 0x0000001217127221 */ /* 0x000fe20000000000 */
[----:B------:R-:W-:Y:S01]  /*1450*/  FADD R19, R19, R28 ;  /* 0x0000001c13137221 */ /* 0x000fe20000000000 */
[----:B------:R-:W-:Y:S01]  /*1460*/  FADD R16, R16, R29 ;  /* 0x0000001d10107221 */ /* 0x000fe20000000000 */
[----:B------:R-:W-:Y:S01]  /*1470*/  FADD R25, R25, R30 ;  /* 0x0000001e19197221 */ /* 0x000fe20000000000 */
[----:B---3--:R-:W-:Y:S01]  /*1480*/  @P4 FSEL R5, R2, RZ, P2 ;  /* 0x000000ff02054208 */ /* 0x008fe20001000000 */
[----:B------:R-:W-:Y:S01]  /*1490*/  FADD R8, RZ, R33 ;  /* 0x00000021ff087221 */ /* 0x000fe20000000000 */
[----:B------:R-:W-:Y:S01]  /*14a0*/  FSEL R2, R21, R6, !P1 ;  /* 0x0000000615027208 */ /* 0x000fe20004800000 */
[----:B------:R-:W-:Y:S01]  /*14b0*/  FADD R6, RZ, R22 ;  /* 0x00000016ff067221 */ /* 0x000fe20000000000 */
[----:B------:R-:W-:Y:S01]  /*14c0*/  FSEL R0, R9, R0, !P1 ;  /* 0x0000000009007208 */ /* 0x000fe20004800000 */
[----:B------:R-:W-:Y:S01]  /*14d0*/  FADD R9, RZ, R34 ;  /* 0x00000022ff097221 */ /* 0x000fe20000000000 */
[----:B-----5:R-:W-:Y:S01]  /*14e0*/  @P4 FSEL R7, R13, RZ, P2 ;  /* 0x000000ff0d074208 */ /* 0x020fe20001000000 */
[----:B------:R-:W-:Y:S01]  /*14f0*/  FADD R13, RZ, R24 ;  /* 0x00000018ff0d7221 */ /* 0x000fe20000000000 */
[----:B--2---:R-:W-:Y:S01]  /*1500*/  @P4 FSEL R10, R19, RZ, P2 ;  /* 0x000000ff130a4208 */ /* 0x004fe20001000000 */
[----:B------:R-:W-:Y:S01]  /*1510*/  FADD R15, RZ, R4 ;  /* 0x00000004ff0f7221 */ /* 0x000fe20000000000 */
[----:B------:R-:W-:-:S02]  /*1520*/  @P4 FSEL R11, R18, RZ, P2 ;  /* 0x000000ff120b4208 */ /* 0x000fc40001000000 */
[----:B------:R-:W-:Y:S02]  /*1530*/  @P4 FSEL R12, R25, RZ, P2 ;  /* 0x000000ff190c4208 */ /* 0x000fe40001000000 */
[----:B------:R-:W-:Y:S02]  /*1540*/  @P4 FSEL R14, R16, RZ, P2 ;  /* 0x000000ff100e4208 */ /* 0x000fe40001000000 */
[----:B------:R-:W-:Y:S02]  /*1550*/  FSEL R5, R8, R5, !P1 ;  /* 0x0000000508057208 */ /* 0x000fe40004800000 */
[----:B------:R-:W-:Y:S02]  /*1560*/  FSEL R7, R32, R7, !P1 ;  /* 0x0000000720077208 */ /* 0x000fe40004800000 */
[----:B------:R-:W-:Y:S02]  /*1570*/  FSEL R10, R9, R10, !P1 ;  /* 0x0000000a090a7208 */ /* 0x000fe40004800000 */
[----:B------:R-:W-:-:S02]  /*1580*/  FSEL R6, R6, R11, !P1 ;  /* 0x0000000b06067208 */ /* 0x000fc40004800000 */
[----:B------:R-:W-:Y:S02]  /*1590*/  FSEL R9, R13, R12, !P1 ;  /* 0x0000000c0d097208 */ /* 0x000fe40004800000 */
[----:B------:R-:W-:Y:S02]  /*15a0*/  FSEL R11, R15, R14, !P1 ;  /* 0x0000000e0f0b7208 */ /* 0x000fe40004800000 */
[----:B------:R-:W-:Y:S01]  /*15b0*/  F2FP.BF16.F32.PACK_AB R4, R5, R0 ;  /* 0x000000000504723e */ /* 0x000fe200000010ff */
[----:B------:R-:W-:Y:S01]  /*15c0*/  IMAD.WIDE R20, R3, R20, c[0x0][0x188] ;  /* 0x0000620003147625 */ /* 0x000fe200078e0214 */
[----:B------:R-:W-:Y:S02]  /*15d0*/  F2FP.BF16.F32.PACK_AB R5, R10, R7 ;  /* 0x000000070a05723e */ /* 0x000fe400000010ff */
[----:B------:R-:W-:Y:S02]  /*15e0*/  F2FP.BF16.F32.PACK_AB R6, R9, R6 ;  /* 0x000000060906723e */ /* 0x000fe400000010ff */
[----:B------:R-:W-:Y:S01]  /*15f0*/  F2FP.BF16.F32.PACK_AB R7, R11, R2 ;  /* 0x000000020b07723e */ /* 0x000fe200000010ff */
[----:B------:R-:W-:Y:S06]  /*1600*/  @P5 EXIT ;  /* 0x000000000000594d */ /* 0x000fec0003800000 */
[----:B------:R-:W-:Y:S01]  /*1610*/  STG.E.128 [R20.64], R4 ;  /* 0x0000000414007986 */ /* 0x000fe2000c101d04 */
[----:B------:R-:W-:Y:S05]  /*1620*/  EXIT ;  /* 0x000000000000794d */ /* 0x000fea0003800000 */
.L_x_0:
[----:B------:R-:W-:-:S00]  /*1630*/  BRA `(.L_x_0) ;  /* 0xfffffff000007947 */ /* 0x000fc0000383ffff */
[----:B------:R-:W-:-:S00]  /*1640*/  NOP ;  /* 0x0000000000007918 */ /* 0x000fc00000000000 */
        /* <DEDUP_REMOVED lines=11> */
.L_x_1:


//--------------------- .nv.shared.triton__0d1d2d3d4d5d6de7de --------------------------
	.section	.nv.shared.triton__0d1d2d3d4d5d6de7de,"aw",@nobits
	.align	16
